//
// Generated by NVIDIA NVVM Compiler
//
// Compiler Build ID: CL-36424714
// Cuda compilation tools, release 13.0, V13.0.88
// Based on NVVM 20.0.0
//

.version 9.0
.target sm_100
.address_size 64

	// .globl	_Z3addPiS_S_

.visible .entry _Z3addPiS_S_(
	.param .u64 .ptr .align 1 _Z3addPiS_S__param_0,
	.param .u64 .ptr .align 1 _Z3addPiS_S__param_1,
	.param .u64 .ptr .align 1 _Z3addPiS_S__param_2
)
{
	.reg .pred 	%p<4>;
	.reg .b32 	%r<34>;
	.reg .b64 	%rd<34>;

	ld.param.u64 	%rd22, [_Z3addPiS_S__param_0];
	ld.param.u64 	%rd23, [_Z3addPiS_S__param_1];
	ld.param.u64 	%rd24, [_Z3addPiS_S__param_2];
	cvta.to.global.u64 	%rd1, %rd24;
	cvta.to.global.u64 	%rd2, %rd23;
	cvta.to.global.u64 	%rd3, %rd22;
	mov.u32 	%r33, %tid.x;
	sub.s32 	%r10, 131069, %r33;
	shr.u32 	%r11, %r10, 8;
	add.s32 	%r2, %r11, 1;
	and.b32  	%r12, %r10, 768;
	setp.eq.s32 	%p1, %r12, 768;
	@%p1 bra 	$L__BB0_3;
	and.b32  	%r13, %r2, 3;
	mul.wide.u32 	%rd25, %r33, 4;
	add.s64 	%rd30, %rd1, %rd25;
	add.s64 	%rd29, %rd2, %rd25;
	add.s64 	%rd28, %rd3, %rd25;
	neg.s32 	%r31, %r13;
	shl.b32 	%r14, %r2, 8;
	and.b32  	%r15, %r14, 768;
	add.s32 	%r33, %r33, %r15;
$L__BB0_2:
	.pragma "nounroll";
	ld.global.u32 	%r16, [%rd28];
	ld.global.u32 	%r17, [%rd29];
	add.s32 	%r18, %r17, %r16;
	st.global.u32 	[%rd30], %r18;
	add.s64 	%rd30, %rd30, 1024;
	add.s64 	%rd29, %rd29, 1024;
	add.s64 	%rd28, %rd28, 1024;
	add.s32 	%r31, %r31, 1;
	setp.ne.s32 	%p2, %r31, 0;
	@%p2 bra 	$L__BB0_2;
$L__BB0_3:
	mul.wide.u32 	%rd26, %r33, 4;
	add.s64 	%rd27, %rd26, 2048;
	add.s64 	%rd33, %rd3, %rd27;
	add.s64 	%rd32, %rd2, %rd27;
	add.s64 	%rd31, %rd1, %rd27;
$L__BB0_4:
	ld.global.u32 	%r19, [%rd33+-2048];
	ld.global.u32 	%r20, [%rd32+-2048];
	add.s32 	%r21, %r20, %r19;
	st.global.u32 	[%rd31+-2048], %r21;
	ld.global.u32 	%r22, [%rd33+-1024];
	ld.global.u32 	%r23, [%rd32+-1024];
	add.s32 	%r24, %r23, %r22;
	st.global.u32 	[%rd31+-1024], %r24;
	ld.global.u32 	%r25, [%rd33];
	ld.global.u32 	%r26, [%rd32];
	add.s32 	%r27, %r26, %r25;
	st.global.u32 	[%rd31], %r27;
	ld.global.u32 	%r28, [%rd33+1024];
	ld.global.u32 	%r29, [%rd32+1024];
	add.s32 	%r30, %r29, %r28;
	st.global.u32 	[%rd31+1024], %r30;
	add.s32 	%r9, %r33, 1024;
	add.s64 	%rd33, %rd33, 4096;
	add.s64 	%rd32, %rd32, 4096;
	add.s64 	%rd31, %rd31, 4096;
	setp.lt.u32 	%p3, %r33, 130046;
	mov.u32 	%r33, %r9;
	@%p3 bra 	$L__BB0_4;
	ret;

}


// ===== COMPILED SASS (sm_100) =====

	.target	sm_100

	.elftype	@"ET_EXEC"


//--------------------- .note.nv.tkinfo           --------------------------
	.section	.note.nv.tkinfo,"",@"SHT_NOTE"
	.sectionflags	@"SHF_NOTE_NV_TKINFO"
	.tkinfo
        /*0018*/ 	.word	0x00000002
        /*0030*/ 	.string	""
        /*0030*/ 	.string	"ptxas"
        /*0030*/ 	.string	"Cuda compilation tools, release 13.0, V13.0.88"
        /*0030*/ 	.string	"Build cuda_13.0.r13.0/compiler.36424714_0"
        /*0030*/ 	.string	"-arch sm_100 -m 64 "



//--------------------- .note.nv.cuinfo           --------------------------
	.section	.note.nv.cuinfo,"",@"SHT_NOTE"
	.sectionflags	@"SHF_NOTE_NV_CUINFO"
        /*0018*/ 	.short	0x0002
        /*001a*/ 	.short	0x0064
        /*001c*/ 	.short	0x0082
	.zero		2


//--------------------- .nv.info                  --------------------------
	.section	.nv.info,"",@"SHT_CUDA_INFO"
	.align	4


	//----- nvinfo : EIATTR_REGCOUNT
	.align		4
        /*0000*/ 	.byte	0x04, 0x2f
        /*0002*/ 	.short	(.L_1 - .L_0)
	.align		4
.L_0:
        /*0004*/ 	.word	index@(_Z3addPiS_S_)
        /*0008*/ 	.word	0x00000014


	//----- nvinfo : EIATTR_FRAME_SIZE
	.align		4
.L_1:
        /*000c*/ 	.byte	0x04, 0x11
        /*000e*/ 	.short	(.L_3 - .L_2)
	.align		4
.L_2:
        /*0010*/ 	.word	index@(_Z3addPiS_S_)
        /*0014*/ 	.word	0x00000000


	//----- nvinfo : EIATTR_MIN_STACK_SIZE
	.align		4
.L_3:
        /*0018*/ 	.byte	0x04, 0x12
        /*001a*/ 	.short	(.L_5 - .L_4)
	.align		4
.L_4:
        /*001c*/ 	.word	index@(_Z3addPiS_S_)
        /*0020*/ 	.word	0x00000000
.L_5:


//--------------------- .nv.compat                --------------------------
	.section	.nv.compat,"",@"SHT_CUDA_COMPAT_INFO"
	.align	4
        /*0000*/ 	.byte	0x02, 0x09, 0x00, 0x00, 0x02, 0x02, 0x01, 0x00, 0x02, 0x05, 0x05, 0x00, 0x03, 0x07, 0x01, 0x01
        /*0010*/ 	.byte	0x02, 0x03, 0x00, 0x00, 0x02, 0x06, 0x01, 0x00, 0x04, 0x0b, 0x08, 0x00, 0x09, 0x00, 0x00, 0x00
        /*0020*/ 	.byte	0x00, 0x00, 0x00, 0x00


//--------------------- .nv.info._Z3addPiS_S_     --------------------------
	.section	.nv.info._Z3addPiS_S_,"",@"SHT_CUDA_INFO"
	.sectionflags	@""
	.align	4


	//----- nvinfo : EIATTR_CUDA_API_VERSION
	.align		4
        /*0000*/ 	.byte	0x04, 0x37
        /*0002*/ 	.short	(.L_7 - .L_6)
.L_6:
        /*0004*/ 	.word	0x00000082


	//----- nvinfo : EIATTR_KPARAM_INFO
	.align		4
.L_7:
        /*0008*/ 	.byte	0x04, 0x17
        /*000a*/ 	.short	(.L_9 - .L_8)
.L_8:
        /*000c*/ 	.word	0x00000000
        /*0010*/ 	.short	0x0002
        /*0012*/ 	.short	0x0010
        /*0014*/ 	.byte	0x00, 0xf5, 0x21, 0x00


	//----- nvinfo : EIATTR_KPARAM_INFO
	.align		4
.L_9:
        /*0018*/ 	.byte	0x04, 0x17
        /*001a*/ 	.short	(.L_11 - .L_10)
.L_10:
        /*001c*/ 	.word	0x00000000
        /*0020*/ 	.short	0x0001
        /*0022*/ 	.short	0x0008
        /*0024*/ 	.byte	0x00, 0xf5, 0x21, 0x00


	//----- nvinfo : EIATTR_KPARAM_INFO
	.align		4
.L_11:
        /*0028*/ 	.byte	0x04, 0x17
        /*002a*/ 	.short	(.L_13 - .L_12)
.L_12:
        /*002c*/ 	.word	0x00000000
        /*0030*/ 	.short	0x0000
        /*0032*/ 	.short	0x0000
        /*0034*/ 	.byte	0x00, 0xf5, 0x21, 0x00


	//----- nvinfo : EIATTR_SPARSE_MMA_MASK
	.align		4
.L_13:
        /*0038*/ 	.byte	0x03, 0x50
        /*003a*/ 	.short	0x0000


	//----- nvinfo : EIATTR_MAXREG_COUNT
	.align		4
        /*003c*/ 	.byte	0x03, 0x1b
        /*003e*/ 	.short	0x00ff


	//----- nvinfo : EIATTR_MERCURY_ISA_VERSION
	.align		4
        /*0040*/ 	.byte	0x03, 0x5f
        /*0042*/ 	.short	0x0101


	//----- nvinfo : EIATTR_VRC_CTA_INIT_COUNT
	.align		4
        /*0044*/ 	.byte	0x02, 0x4a
	.zero		1
	.zero		1


	//----- nvinfo : EIATTR_EXIT_INSTR_OFFSETS
	.align		4
        /*0048*/ 	.byte	0x04, 0x1c
        /*004a*/ 	.short	(.L_15 - .L_14)


	//   ....[0]....
.L_14:
        /*004c*/ 	.word	0x00000560


	//----- nvinfo : EIATTR_CRS_STACK_SIZE
	.align		4
.L_15:
        /*0050*/ 	.byte	0x04, 0x1e
        /*0052*/ 	.short	(.L_17 - .L_16)
.L_16:
        /*0054*/ 	.word	0x00000000


	//----- nvinfo : EIATTR_CBANK_PARAM_SIZE
	.align		4
.L_17:
        /*0058*/ 	.byte	0x03, 0x19
        /*005a*/ 	.short	0x0018


	//----- nvinfo : EIATTR_PARAM_CBANK
	.align		4
        /*005c*/ 	.byte	0x04, 0x0a
        /*005e*/ 	.short	(.L_19 - .L_18)
	.align		4
.L_18:
        /*0060*/ 	.word	index@(.nv.constant0._Z3addPiS_S_)
        /*0064*/ 	.short	0x0380
        /*0066*/ 	.short	0x0018


	//----- nvinfo : EIATTR_SW_WAR
	.align		4
.L_19:
        /*0068*/ 	.byte	0x04, 0x36
        /*006a*/ 	.short	(.L_21 - .L_20)
.L_20:
        /*006c*/ 	.word	0x00000008
.L_21:


//--------------------- .nv.callgraph             --------------------------
	.section	.nv.callgraph,"",@"SHT_CUDA_CALLGRAPH"
	.align	4
	.sectionentsize	8
	.align		4
        /*0000*/ 	.word	0x00000000
	.align		4
        /*0004*/ 	.word	0xffffffff
	.align		4
        /*0008*/ 	.word	0x00000000
	.align		4
        /*000c*/ 	.word	0xfffffffe
	.align		4
        /*0010*/ 	.word	0x00000000
	.align		4
        /*0014*/ 	.word	0xfffffffd
	.align		4
        /*0018*/ 	.word	0x00000000
	.align		4
        /*001c*/ 	.word	0xfffffffc


//--------------------- .text._Z3addPiS_S_        --------------------------
	.section	.text._Z3addPiS_S_,"ax",@progbits
	.align	128
        .global         _Z3addPiS_S_
        .type           _Z3addPiS_S_,@function
        .size           _Z3addPiS_S_,(.L_x_5 - _Z3addPiS_S_)
        .other          _Z3addPiS_S_,@"STO_CUDA_ENTRY STV_DEFAULT"
_Z3addPiS_S_:
.text._Z3addPiS_S_:
[----:B------:R-:W-:Y:S01]  /*0000*/  LDC R1, c[0x0][0x37c] ;  /* 0x0000df00ff017b82 */ /* 0x000fe20000000800 */
[----:B------:R-:W0:Y:S01]  /*0010*/  S2R R0, SR_TID.X ;  /* 0x0000000000007919 */ /* 0x000e220000002100 */
[----:B------:R-:W1:Y:S01]  /*0020*/  LDCU.64 UR4, c[0x0][0x358] ;  /* 0x00006b00ff0477ac */ /* 0x000e620008000a00 */
[----:B------:R-:W-:Y:S01]  /*0030*/  BSSY.RECONVERGENT B0, `(.L_x_0) ;  /* 0x0000028000007945 */ /* 0x000fe20003800200 */
[----:B0-----:R-:W-:-:S04]  /*0040*/  IADD3 R2, PT, PT, -R0, 0x1fffd, RZ ;  /* 0x0001fffd00027810 */ /* 0x001fc80007ffe1ff */
[C---:B------:R-:W-:Y:S02]  /*0050*/  LOP3.LUT R3, R2.reuse, 0x300, RZ, 0xc0, !PT ;  /* 0x0000030002037812 */ /* 0x040fe400078ec0ff */
[----:B------:R-:W-:Y:S02]  /*0060*/  LEA.HI R8, R2, 0x1, RZ, 0x18 ;  /* 0x0000000102087811 */ /* 0x000fe400078fc0ff */
[----:B------:R-:W-:-:S13]  /*0070*/  ISETP.NE.AND P0, PT, R3, 0x300, PT ;  /* 0x000003000300780c */ /* 0x000fda0003f05270 */
[----:B-1----:R-:W-:Y:S05]  /*0080*/  @!P0 BRA `(.L_x_1) ;  /* 0x0000000000888947 */ /* 0x002fea0003800000 */
[----:B------:R-:W0:Y:S01]  /*0090*/  LDC.64 R2, c[0x0][0x390] ;  /* 0x0000e400ff027b82 */ /* 0x000e220000000a00 */
[C---:B------:R-:W-:Y:S01]  /*00a0*/  IMAD.SHL.U32 R9, R8.reuse, 0x100, RZ ;  /* 0x0000010008097824 */ /* 0x040fe200078e00ff */
[----:B------:R-:W-:-:S04]  /*00b0*/  LOP3.LUT R8, R8, 0x3, RZ, 0xc0, !PT ;  /* 0x0000000308087812 */ /* 0x000fc800078ec0ff */
[----:B------:R-:W-:Y:S02]  /*00c0*/  LOP3.LUT R9, R9, 0x300, RZ, 0xc0, !PT ;  /* 0x0000030009097812 */ /* 0x000fe400078ec0ff */
[----:B------:R-:W1:Y:S01]  /*00d0*/  LDC.64 R4, c[0x0][0x388] ;  /* 0x0000e200ff047b82 */ /* 0x000e620000000a00 */
[----:B------:R-:W-:-:S07]  /*00e0*/  IADD3 R8, PT, PT, -R8, RZ, RZ ;  /* 0x000000ff08087210 */ /* 0x000fce0007ffe1ff */
[----:B------:R-:W2:Y:S01]  /*00f0*/  LDC.64 R6, c[0x0][0x380] ;  /* 0x0000e000ff067b82 */ /* 0x000ea20000000a00 */
[----:B0-----:R-:W-:-:S04]  /*0100*/  IMAD.WIDE.U32 R2, R0, 0x4, R2 ;  /* 0x0000000400027825 */ /* 0x001fc800078e0002 */
[----:B------:R-:W-:Y:S02]  /*0110*/  IMAD.MOV.U32 R10, RZ, RZ, R2 ;  /* 0x000000ffff0a7224 */ /* 0x000fe400078e0002 */
[----:B------:R-:W-:Y:S02]  /*0120*/  IMAD.MOV.U32 R13, RZ, RZ, R3 ;  /* 0x000000ffff0d7224 */ /* 0x000fe400078e0003 */
[----:B-1----:R-:W-:-:S05]  /*0130*/  IMAD.WIDE.U32 R4, R0, 0x4, R4 ;  /* 0x0000000400047825 */ /* 0x002fca00078e0004 */
[----:B------:R-:W-:Y:S01]  /*0140*/  MOV R11, R5 ;  /* 0x00000005000b7202 */ /* 0x000fe20000000f00 */
[----:B--2---:R-:W-:-:S04]  /*0150*/  IMAD.WIDE.U32 R2, R0, 0x4, R6 ;  /* 0x0000000400027825 */ /* 0x004fc800078e0006 */
[----:B------:R-:W-:Y:S02]  /*0160*/  IMAD.IADD R0, R0, 0x1, R9 ;  /* 0x0000000100007824 */ /* 0x000fe400078e0209 */
[----:B------:R-:W-:Y:S02]  /*0170*/  IMAD.MOV.U32 R6, RZ, RZ, R2 ;  /* 0x000000ffff067224 */ /* 0x000fe400078e0002 */
[----:B------:R-:W-:-:S07]  /*0180*/  IMAD.MOV.U32 R9, RZ, RZ, R3 ;  /* 0x000000ffff097224 */ /* 0x000fce00078e0003 */
.L_x_2:
[----:B0-----:R-:W-:Y:S02]  /*0190*/  IMAD.MOV.U32 R2, RZ, RZ, R6 ;  /* 0x000000ffff027224 */ /* 0x001fe400078e0006 */
[----:B------:R-:W-:Y:S02]  /*01a0*/  IMAD.MOV.U32 R5, RZ, RZ, R11 ;  /* 0x000000ffff057224 */ /* 0x000fe400078e000b */
[----:B------:R-:W-:-:S04]  /*01b0*/  IMAD.MOV.U32 R3, RZ, RZ, R9 ;  /* 0x000000ffff037224 */ /* 0x000fc800078e0009 */
[----:B------:R-:W2:Y:S04]  /*01c0*/  LDG.E R5, desc[UR4][R4.64] ;  /* 0x0000000404057981 */ /* 0x000ea8000c1e1900 */
[----:B------:R0:W2:Y:S01]  /*01d0*/  LDG.E R2, desc[UR4][R2.64] ;  /* 0x0000000402027981 */ /* 0x0000a2000c1e1900 */
[----:B------:R-:W-:Y:S01]  /*01e0*/  IADD3 R8, PT, PT, R8, 0x1, RZ ;  /* 0x0000000108087810 */ /* 0x000fe20007ffe0ff */
[----:B0-----:R-:W-:-:S03]  /*01f0*/  IMAD.MOV.U32 R3, RZ, RZ, R13 ;  /* 0x000000ffff037224 */ /* 0x001fc600078e000d */
[----:B------:R-:W-:Y:S02]  /*0200*/  ISETP.NE.AND P0, PT, R8, RZ, PT ;  /* 0x000000ff0800720c */ /* 0x000fe40003f05270 */
[----:B------:R-:W-:Y:S02]  /*0210*/  IADD3 R4, P2, PT, R4, 0x400, RZ ;  /* 0x0000040004047810 */ /* 0x000fe40007f5e0ff */
[----:B------:R-:W-:-:S03]  /*0220*/  IADD3 R6, P3, PT, R6, 0x400, RZ ;  /* 0x0000040006067810 */ /* 0x000fc60007f7e0ff */
[----:B------:R-:W-:Y:S01]  /*0230*/  IMAD.X R11, RZ, RZ, R11, P2 ;  /* 0x000000ffff0b7224 */ /* 0x000fe200010e060b */
[----:B------:R-:W-:Y:S02]  /*0240*/  IADD3.X R9, PT, PT, RZ, R9, RZ, P3, !PT ;  /* 0x00000009ff097210 */ /* 0x000fe40001ffe4ff */
[----:B--2---:R-:W-:Y:S01]  /*0250*/  IADD3 R7, PT, PT, R2, R5, RZ ;  /* 0x0000000502077210 */ /* 0x004fe20007ffe0ff */
[----:B------:R-:W-:-:S05]  /*0260*/  IMAD.MOV.U32 R2, RZ, RZ, R10 ;  /* 0x000000ffff027224 */ /* 0x000fca00078e000a */
[----:B------:R0:W-:Y:S01]  /*0270*/  STG.E desc[UR4][R2.64], R7 ;  /* 0x0000000702007986 */ /* 0x0001e2000c101904 */
[----:B------:R-:W-:-:S05]  /*0280*/  IADD3 R10, P1, PT, R10, 0x400, RZ ;  /* 0x000004000a0a7810 */ /* 0x000fca0007f3e0ff */
[----:B------:R-:W-:Y:S01]  /*0290*/  IMAD.X R13, RZ, RZ, R13, P1 ;  /* 0x000000ffff0d7224 */ /* 0x000fe200008e060d */
[----:B------:R-:W-:Y:S07]  /*02a0*/  @P0 BRA `(.L_x_2) ;  /* 0xfffffffc00b80947 */ /* 0x000fee000383ffff */
.L_x_1:
[----:B------:R-:W-:Y:S05]  /*02b0*/  BSYNC.RECONVERGENT B0 ;  /* 0x0000000000007941 */ /* 0x000fea0003800200 */
.L_x_0:
[----:B------:R-:W1:Y:S01]  /*02c0*/  LDCU.128 UR8, c[0x0][0x380] ;  /* 0x00007000ff0877ac */ /* 0x000e620008000c00 */
[----:B0-----:R-:W-:Y:S02]  /*02d0*/  IMAD.MOV.U32 R2, RZ, RZ, 0x800 ;  /* 0x00000800ff027424 */ /* 0x001fe400078e00ff */
[----:B------:R-:W-:Y:S01]  /*02e0*/  IMAD.MOV.U32 R3, RZ, RZ, 0x0 ;  /* 0x00000000ff037424 */ /* 0x000fe200078e00ff */
[----:B------:R-:W0:Y:S01]  /*02f0*/  LDCU.64 UR6, c[0x0][0x390] ;  /* 0x00007200ff0677ac */ /* 0x000e220008000a00 */
[----:B------:R-:W-:-:S03]  /*0300*/  IMAD.WIDE.U32 R2, R0, 0x4, R2 ;  /* 0x0000000400027825 */ /* 0x000fc600078e0002 */
[C---:B-1----:R-:W-:Y:S02]  /*0310*/  IADD3 R12, P0, PT, R2.reuse, UR8, RZ ;  /* 0x00000008020c7c10 */ /* 0x042fe4000ff1e0ff */
[C---:B------:R-:W-:Y:S02]  /*0320*/  IADD3 R9, P1, PT, R2.reuse, UR10, RZ ;  /* 0x0000000a02097c10 */ /* 0x040fe4000ff3e0ff */
[----:B0-----:R-:W-:Y:S02]  /*0330*/  IADD3 R8, P2, PT, R2, UR6, RZ ;  /* 0x0000000602087c10 */ /* 0x001fe4000ff5e0ff */
[C---:B------:R-:W-:Y:S02]  /*0340*/  IADD3.X R17, PT, PT, R3.reuse, UR9, RZ, P0, !PT ;  /* 0x0000000903117c10 */ /* 0x040fe400087fe4ff */
[C---:B------:R-:W-:Y:S02]  /*0350*/  IADD3.X R10, PT, PT, R3.reuse, UR11, RZ, P1, !PT ;  /* 0x0000000b030a7c10 */ /* 0x040fe40008ffe4ff */
[----:B------:R-:W-:-:S07]  /*0360*/  IADD3.X R11, PT, PT, R3, UR7, RZ, P2, !PT ;  /* 0x00000007030b7c10 */ /* 0x000fce00097fe4ff */
.L_x_3:
[----:B------:R-:W-:Y:S01]  /*0370*/  MOV R2, R12 ;  /* 0x0000000c00027202 */ /* 0x000fe20000000f00 */
[----:B------:R-:W-:Y:S01]  /*0380*/  IMAD.MOV.U32 R3, RZ, RZ, R17 ;  /* 0x000000ffff037224 */ /* 0x000fe200078e0011 */
[----:B------:R-:W-:Y:S01]  /*0390*/  MOV R5, R10 ;  /* 0x0000000a00057202 */ /* 0x000fe20000000f00 */
[----:B------:R-:W-:-:S03]  /*03a0*/  IMAD.MOV.U32 R4, RZ, RZ, R9 ;  /* 0x000000ffff047224 */ /* 0x000fc600078e0009 */
[----:B--2---:R-:W2:Y:S04]  /*03b0*/  LDG.E R6, desc[UR4][R2.64+-0x800] ;  /* 0xfff8000402067981 */ /* 0x004ea8000c1e1900 */
[----:B------:R-:W2:Y:S02]  /*03c0*/  LDG.E R7, desc[UR4][R4.64+-0x800] ;  /* 0xfff8000404077981 */ /* 0x000ea4000c1e1900 */
[----:B--2---:R-:W-:Y:S01]  /*03d0*/  IMAD.IADD R9, R6, 0x1, R7 ;  /* 0x0000000106097824 */ /* 0x004fe200078e0207 */
[----:B------:R-:W-:Y:S01]  /*03e0*/  MOV R7, R11 ;  /* 0x0000000b00077202 */ /* 0x000fe20000000f00 */
[----:B------:R-:W-:-:S05]  /*03f0*/  IMAD.MOV.U32 R6, RZ, RZ, R8 ;  /* 0x000000ffff067224 */ /* 0x000fca00078e0008 */
[----:B------:R0:W-:Y:S04]  /*0400*/  STG.E desc[UR4][R6.64+-0x800], R9 ;  /* 0xfff8000906007986 */ /* 0x0001e8000c101904 */
[----:B------:R-:W2:Y:S04]  /*0410*/  LDG.E R8, desc[UR4][R2.64+-0x400] ;  /* 0xfffc000402087981 */ /* 0x000ea8000c1e1900 */
[----:B------:R-:W2:Y:S02]  /*0420*/  LDG.E R11, desc[UR4][R4.64+-0x400] ;  /* 0xfffc0004040b7981 */ /* 0x000ea4000c1e1900 */
[----:B--2---:R-:W-:-:S05]  /*0430*/  IMAD.IADD R11, R8, 0x1, R11 ;  /* 0x00000001080b7824 */ /* 0x004fca00078e020b */
[----:B------:R1:W-:Y:S04]  /*0440*/  STG.E desc[UR4][R6.64+-0x400], R11 ;  /* 0xfffc000b06007986 */ /* 0x0003e8000c101904 */
[----:B------:R-:W2:Y:S04]  /*0450*/  LDG.E R8, desc[UR4][R2.64] ;  /* 0x0000000402087981 */ /* 0x000ea8000c1e1900 */
[----:B------:R-:W2:Y:S02]  /*0460*/  LDG.E R13, desc[UR4][R4.64] ;  /* 0x00000004040d7981 */ /* 0x000ea4000c1e1900 */
[----:B--2---:R-:W-:-:S05]  /*0470*/  IMAD.IADD R13, R8, 0x1, R13 ;  /* 0x00000001080d7824 */ /* 0x004fca00078e020d */
[----:B------:R2:W-:Y:S04]  /*0480*/  STG.E desc[UR4][R6.64], R13 ;  /* 0x0000000d06007986 */ /* 0x0005e8000c101904 */
[----:B------:R-:W3:Y:S04]  /*0490*/  LDG.E R8, desc[UR4][R2.64+0x400] ;  /* 0x0004000402087981 */ /* 0x000ee8000c1e1900 */
[----:B------:R-:W3:Y:S01]  /*04a0*/  LDG.E R15, desc[UR4][R4.64+0x400] ;  /* 0x00040004040f7981 */ /* 0x000ee2000c1e1900 */
[C---:B------:R-:W-:Y:S01]  /*04b0*/  ISETP.GE.U32.AND P0, PT, R0.reuse, 0x1fbfe, PT ;  /* 0x0001fbfe0000780c */ /* 0x040fe20003f06070 */
[----:B------:R-:W-:Y:S01]  /*04c0*/  VIADD R0, R0, 0x400 ;  /* 0x0000040000007836 */ /* 0x000fe20000000000 */
[----:B------:R-:W-:-:S02]  /*04d0*/  IADD3 R12, P1, PT, R2, 0x1000, RZ ;  /* 0x00001000020c7810 */ /* 0x000fc40007f3e0ff */
[----:B0-----:R-:W-:-:S03]  /*04e0*/  IADD3 R9, P2, PT, R4, 0x1000, RZ ;  /* 0x0000100004097810 */ /* 0x001fc60007f5e0ff */
[----:B------:R-:W-:Y:S01]  /*04f0*/  IMAD.X R17, RZ, RZ, R3, P1 ;  /* 0x000000ffff117224 */ /* 0x000fe200008e0603 */
[----:B------:R-:W-:Y:S02]  /*0500*/  IADD3.X R10, PT, PT, RZ, R5, RZ, P2, !PT ;  /* 0x00000005ff0a7210 */ /* 0x000fe400017fe4ff */
[----:B---3--:R-:W-:Y:S02]  /*0510*/  IADD3 R15, PT, PT, R8, R15, RZ ;  /* 0x0000000f080f7210 */ /* 0x008fe40007ffe0ff */
[----:B------:R-:W-:-:S03]  /*0520*/  IADD3 R8, P3, PT, R6, 0x1000, RZ ;  /* 0x0000100006087810 */ /* 0x000fc60007f7e0ff */
[----:B------:R2:W-:Y:S02]  /*0530*/  STG.E desc[UR4][R6.64+0x400], R15 ;  /* 0x0004000f06007986 */ /* 0x0005e4000c101904 */
[----:B-1----:R-:W-:Y:S01]  /*0540*/  IMAD.X R11, RZ, RZ, R7, P3 ;  /* 0x000000ffff0b7224 */ /* 0x002fe200018e0607 */
[----:B------:R-:W-:Y:S07]  /*0550*/  @!P0 BRA `(.L_x_3) ;  /* 0xfffffffc00848947 */ /* 0x000fee000383ffff */
[----:B------:R-:W-:Y:S05]  /*0560*/  EXIT ;  /* 0x000000000000794d */ /* 0x000fea0003800000 */
.L_x_4:
[----:B------:R-:W-:-:S00]  /*0570*/  BRA `(.L_x_4) ;  /* 0xfffffffc00fc7947 */ /* 0x000fc0000383ffff */
[----:B------:R-:W-:-:S00]  /*0580*/  NOP ;  /* 0x0000000000007918 */ /* 0x000fc00000000000 */
[----:B------:R-:W-:-:S00]  /*0590*/  NOP ;  /* 0x0000000000007918 */ /* 0x000fc00000000000 */
[----:B------:R-:W-:-:S00]  /*05a0*/  NOP ;  /* 0x0000000000007918 */ /* 0x000fc00000000000 */
[----:B------:R-:W-:-:S00]  /*05b0*/  NOP ;  /* 0x0000000000007918 */ /* 0x000fc00000000000 */
[----:B------:R-:W-:-:S00]  /*05c0*/  NOP ;  /* 0x0000000000007918 */ /* 0x000fc00000000000 */
[----:B------:R-:W-:-:S00]  /*05d0*/  NOP ;  /* 0x0000000000007918 */ /* 0x000fc00000000000 */
[----:B------:R-:W-:-:S00]  /*05e0*/  NOP ;  /* 0x0000000000007918 */ /* 0x000fc00000000000 */
[----:B------:R-:W-:-:S00]  /*05f0*/  NOP ;  /* 0x0000000000007918 */ /* 0x000fc00000000000 */
.L_x_5:


//--------------------- .nv.shared.reserved.0     --------------------------
	.section	.nv.shared.reserved.0,"aw",@nobits
	.weak		__nv_reservedSMEM_offset_0_alias
	.size		__nv_reservedSMEM_offset_0_alias, 0, 64
	.other		__nv_reservedSMEM_offset_0_alias,@"STO_CUDA_RESERVED_SHARED STV_DEFAULT"
__nv_reservedSMEM_offset_0_alias:
	.zero		0
	.zero		64


//--------------------- .nv.constant0._Z3addPiS_S_ --------------------------
	.section	.nv.constant0._Z3addPiS_S_,"a",@progbits
	.sectionflags	@""
	.align	4
.nv.constant0._Z3addPiS_S_:
	.zero		920


//--------------------- SYMBOLS --------------------------

	.type		.nv.reservedSmem.offset0,@object
	.size		.nv.reservedSmem.offset0,0x4
